	.headerflags	@"EF_CUDA_TEXMODE_UNIFIED EF_CUDA_64BIT_ADDRESS EF_CUDA_ACCELERATORS EF_CUDA_SM90 EF_CUDA_VIRTUAL_SM(EF_CUDA_SM90)"
	.elftype	@"ET_EXEC"


//--------------------- .nv.info                  --------------------------
	.section	.nv.info,"",@"SHT_CUDA_INFO"
	.align	4


	//----- nvinfo : EIATTR_REGCOUNT
	.align		4
        /*0000*/ 	.byte	0x04, 0x2f
        /*0002*/ 	.short	(.L_1 - .L_0)
	.align		4
.L_0:
        /*0004*/ 	.word	index@(triton_per_fused__softmax_2)
        /*0008*/ 	.word	0x00000012


	//----- nvinfo : EIATTR_MIN_STACK_SIZE
	.align		4
.L_1:
        /*000c*/ 	.byte	0x04, 0x12
        /*000e*/ 	.short	(.L_3 - .L_2)
	.align		4
.L_2:
        /*0010*/ 	.word	index@(triton_per_fused__softmax_2)
        /*0014*/ 	.word	0x00000000


	//----- nvinfo : EIATTR_FRAME_SIZE
	.align		4
.L_3:
        /*0018*/ 	.byte	0x04, 0x11
        /*001a*/ 	.short	(.L_5 - .L_4)
	.align		4
.L_4:
        /*001c*/ 	.word	index@(triton_per_fused__softmax_2)
        /*0020*/ 	.word	0x00000000


	//----- nvinfo : EIATTR_MIN_STACK_SIZE
	.align		4
.L_5:
        /*0024*/ 	.byte	0x04, 0x12
        /*0026*/ 	.short	(.L_7 - .L_6)
	.align		4
.L_6:
        /*0028*/ 	.word	index@(triton_per_fused__softmax_2)
        /*002c*/ 	.word	0x00000000
.L_7:


//--------------------- .nv.info.triton_per_fused__softmax_2 --------------------------
	.section	.nv.info.triton_per_fused__softmax_2,"",@"SHT_CUDA_INFO"
	.sectionflags	@""
	.align	4


	//----- nvinfo : EIATTR_CUDA_API_VERSION
	.align		4
        /*0000*/ 	.byte	0x04, 0x37
        /*0002*/ 	.short	(.L_9 - .L_8)
.L_8:
        /*0004*/ 	.word	0x0000007c


	//----- nvinfo : EIATTR_KPARAM_INFO
	.align		4
.L_9:
        /*0008*/ 	.byte	0x04, 0x17
        /*000a*/ 	.short	(.L_11 - .L_10)
.L_10:
        /*000c*/ 	.word	0x00000000
        /*0010*/ 	.short	0x0002
        /*0012*/ 	.short	0x000c
        /*0014*/ 	.byte	0x00, 0xf0, 0x11, 0x00


	//----- nvinfo : EIATTR_KPARAM_INFO
	.align		4
.L_11:
        /*0018*/ 	.byte	0x04, 0x17
        /*001a*/ 	.short	(.L_13 - .L_12)
.L_12:
        /*001c*/ 	.word	0x00000000
        /*0020*/ 	.short	0x0001
        /*0022*/ 	.short	0x0008
        /*0024*/ 	.byte	0x00, 0xf0, 0x11, 0x00


	//----- nvinfo : EIATTR_KPARAM_INFO
	.align		4
.L_13:
        /*0028*/ 	.byte	0x04, 0x17
        /*002a*/ 	.short	(.L_15 - .L_14)
.L_14:
        /*002c*/ 	.word	0x00000000
        /*0030*/ 	.short	0x0000
        /*0032*/ 	.short	0x0000
        /*0034*/ 	.byte	0x00, 0xf4, 0x21, 0x00


	//----- nvinfo : EIATTR_SPARSE_MMA_MASK
	.align		4
.L_15:
        /*0038*/ 	.byte	0x03, 0x50
        /*003a*/ 	.short	0x0000


	//----- nvinfo : EIATTR_MAXREG_COUNT
	.align		4
        /*003c*/ 	.byte	0x03, 0x1b
        /*003e*/ 	.short	0x00ff


	//----- nvinfo : EIATTR_COOP_GROUP_MASK_REGIDS
	.align		4
        /*0040*/ 	.byte	0x04, 0x29
        /*0042*/ 	.short	(.L_17 - .L_16)


	//   ....[0]....
.L_16:
        /*0044*/ 	.word	0xffffffff


	//   ....[1]....
        /*0048*/ 	.word	0xffffffff


	//   ....[2]....
        /*004c*/ 	.word	0xffffffff


	//   ....[3]....
        /*0050*/ 	.word	0xffffffff


	//----- nvinfo : EIATTR_COOP_GROUP_INSTR_OFFSETS
	.align		4
.L_17:
        /*0054*/ 	.byte	0x04, 0x28
        /*0056*/ 	.short	(.L_19 - .L_18)


	//   ....[0]....
.L_18:
        /*0058*/ 	.word	0x00000260


	//   ....[1]....
        /*005c*/ 	.word	0x000002a0


	//   ....[2]....
        /*0060*/ 	.word	0x000004d0


	//   ....[3]....
        /*0064*/ 	.word	0x000004f0


	//----- nvinfo : EIATTR_EXIT_INSTR_OFFSETS
	.align		4
.L_19:
        /*0068*/ 	.byte	0x04, 0x1c
        /*006a*/ 	.short	(.L_21 - .L_20)


	//   ....[0]....
.L_20:
        /*006c*/ 	.word	0x00000620


	//   ....[1]....
        /*0070*/ 	.word	0x00000640


	//----- nvinfo : EIATTR_REQNTID
	.align		4
.L_21:
        /*0074*/ 	.byte	0x04, 0x10
        /*0076*/ 	.short	(.L_23 - .L_22)
.L_22:
        /*0078*/ 	.word	0x00000080
        /*007c*/ 	.word	0x00000001
        /*0080*/ 	.word	0x00000001


	//----- nvinfo : EIATTR_CRS_STACK_SIZE
	.align		4
.L_23:
        /*0084*/ 	.byte	0x04, 0x1e
        /*0086*/ 	.short	(.L_25 - .L_24)
.L_24:
        /*0088*/ 	.word	0x00000000


	//----- nvinfo : EIATTR_CBANK_PARAM_SIZE
	.align		4
.L_25:
        /*008c*/ 	.byte	0x03, 0x19
        /*008e*/ 	.short	0x0010


	//----- nvinfo : EIATTR_PARAM_CBANK
	.align		4
        /*0090*/ 	.byte	0x04, 0x0a
        /*0092*/ 	.short	(.L_27 - .L_26)
	.align		4
.L_26:
        /*0094*/ 	.word	index@(.nv.constant0.triton_per_fused__softmax_2)
        /*0098*/ 	.short	0x0210
        /*009a*/ 	.short	0x0010


	//----- nvinfo : EIATTR_SW_WAR
	.align		4
.L_27:
        /*009c*/ 	.byte	0x04, 0x36
        /*009e*/ 	.short	(.L_29 - .L_28)
.L_28:
        /*00a0*/ 	.word	0x00000008
.L_29:


//--------------------- .nv.callgraph             --------------------------
	.section	.nv.callgraph,"",@"SHT_CUDA_CALLGRAPH"
	.align	4
	.sectionentsize	8
	.align		4
        /*0000*/ 	.word	0x00000000
	.align		4
        /*0004*/ 	.word	0xffffffff
	.align		4
        /*0008*/ 	.word	0x00000000
	.align		4
        /*000c*/ 	.word	0xfffffffe
	.align		4
        /*0010*/ 	.word	0x00000000
	.align		4
        /*0014*/ 	.word	0xfffffffd
	.align		4
        /*0018*/ 	.word	0x00000000
	.align		4
        /*001c*/ 	.word	0xfffffffc


//--------------------- .text.triton_per_fused__softmax_2 --------------------------
	.section	.text.triton_per_fused__softmax_2,"ax",@progbits
	.align	128
        .global         triton_per_fused__softmax_2
        .type           triton_per_fused__softmax_2,@function
        .size           triton_per_fused__softmax_2,(.L_x_3 - triton_per_fused__softmax_2)
        .other          triton_per_fused__softmax_2,@"STO_CUDA_ENTRY STV_DEFAULT"
triton_per_fused__softmax_2:
.text.triton_per_fused__softmax_2:
[----:B------:R-:W0:Y:S02]  /*0000*/  LDC R1, c[0x0][0x28] ;  /* 0x00000a00ff017b82 */ /* 0x000e240000000800 */
[----:B------:R-:W1:Y:S01]  /*0010*/  S2R R4, SR_TID.X ;  /* 0x0000000000047919 */ /* 0x000e620000002100 */
[----:B------:R-:W2:Y:S01]  /*0020*/  S2UR UR4, SR_CTAID.X ;  /* 0x00000000000479c3 */ /* 0x000ea20000002500 */
[----:B------:R-:W-:Y:S01]  /*0030*/  BSSY B0, `(.L_x_0) ;  /* 0x0000010000007945 */ /* 0x000fe20003800000 */
[----:B------:R-:W-:-:S06]  /*0040*/  CS2R R6, SRZ ;  /* 0x0000000000067805 */ /* 0x000fcc000001ff00 */
[----:B------:R-:W3:Y:S01]  /*0050*/  LDC.64 R2, c[0x0][0x210] ;  /* 0x00008400ff027b82 */ /* 0x000ee20000000a00 */
[----:B--2---:R-:W-:Y:S01]  /*0060*/  USHF.L.U32 UR4, UR4, 0x5, URZ ;  /* 0x0000000504047899 */ /* 0x004fe2000800063f */
[----:B-1----:R-:W-:Y:S02]  /*0070*/  SHF.R.U32.HI R0, RZ, 0x2, R4 ;  /* 0x00000002ff007819 */ /* 0x002fe40000011604 */
[----:B------:R-:W-:Y:S02]  /*0080*/  SHF.L.U32 R4, R4, 0x2, RZ ;  /* 0x0000000204047819 */ /* 0x000fe400000006ff */
[----:B------:R-:W-:Y:S02]  /*0090*/  SGXT.U32 R0, R0, 0x5 ;  /* 0x000000050000781a */ /* 0x000fe40000000000 */
[----:B------:R-:W-:Y:S02]  /*00a0*/  LOP3.LUT R5, R4, 0xc, RZ, 0xc0, !PT ;  /* 0x0000000c04057812 */ /* 0x000fe400078ec0ff */
[----:B------:R-:W-:Y:S01]  /*00b0*/  LOP3.LUT R0, R0, UR4, RZ, 0xfc, !PT ;  /* 0x0000000400007c12 */ /* 0x000fe2000f8efcff */
[----:B------:R-:W-:-:S03]  /*00c0*/  ULDC.64 UR4, c[0x0][0x208] ;  /* 0x0000820000047ab9 */ /* 0x000fc60000000a00 */
[C---:B------:R-:W-:Y:S02]  /*00d0*/  ISETP.GE.AND P0, PT, R0.reuse, 0x40, PT ;  /* 0x000000400000780c */ /* 0x040fe40003f06270 */
[----:B------:R-:W-:-:S05]  /*00e0*/  LEA R5, R0, R5, 0x4 ;  /* 0x0000000500057211 */ /* 0x000fca00078e20ff */
[----:B---3--:R-:W-:Y:S01]  /*00f0*/  IMAD.WIDE R2, R5, 0x4, R2 ;  /* 0x0000000405027825 */ /* 0x008fe200078e0202 */
[----:B------:R-:W-:-:S05]  /*0100*/  CS2R R4, SRZ ;  /* 0x0000000000047805 */ /* 0x000fca000001ff00 */
[----:B------:R-:W-:Y:S05]  /*0110*/  @P0 BRA `(.L_x_1) ;  /* 0x0000000000040947 */ /* 0x000fea0003800000 */
[----:B------:R1:W5:Y:S02]  /*0120*/  LDG.E.128 R4, desc[UR4][R2.64] ;  /* 0x0000000402047981 */ /* 0x000364000c1e1d00 */
.L_x_1:
[----:B------:R-:W-:Y:S05]  /*0130*/  BSYNC B0 ;  /* 0x0000000000007941 */ /* 0x000fea0003800000 */
.L_x_0:
[----:B-----5:R-:W-:Y:S02]  /*0140*/  SEL R5, R5, RZ, !P0 ;  /* 0x000000ff05057207 */ /* 0x020fe40004000000 */
[----:B------:R-:W-:Y:S02]  /*0150*/  SEL R4, R4, RZ, !P0 ;  /* 0x000000ff04047207 */ /* 0x000fe40004000000 */
[----:B------:R-:W-:Y:S02]  /*0160*/  FSEL R9, R5, -INF , !P0 ;  /* 0xff80000005097808 */ /* 0x000fe40004000000 */
[----:B------:R-:W-:Y:S02]  /*0170*/  FSEL R0, R4, -INF , !P0 ;  /* 0xff80000004007808 */ /* 0x000fe40004000000 */
[----:B------:R-:W-:Y:S02]  /*0180*/  SEL R6, R6, RZ, !P0 ;  /* 0x000000ff06067207 */ /* 0x000fe40004000000 */
[----:B------:R-:W-:-:S02]  /*0190*/  FSETP.GT.AND P1, PT, R0, R9, PT ;  /* 0x000000090000720b */ /* 0x000fc40003f24000 */
[----:B------:R-:W-:Y:S02]  /*01a0*/  FSETP.NAN.AND P2, PT, R0, R0, PT ;  /* 0x000000000000720b */ /* 0x000fe40003f48000 */
[----:B------:R-:W-:Y:S02]  /*01b0*/  FSEL R11, R6, -INF , !P0 ;  /* 0xff800000060b7808 */ /* 0x000fe40004000000 */
[----:B------:R-:W-:-:S07]  /*01c0*/  SEL R7, R7, RZ, !P0 ;  /* 0x000000ff07077207 */ /* 0x000fce0004000000 */
[----:B------:R-:W-:Y:S02]  /*01d0*/  @!P1 FSEL R0, R0, R9, P2 ;  /* 0x0000000900009208 */ /* 0x000fe40001000000 */
[----:B------:R-:W-:Y:S02]  /*01e0*/  FSEL R9, R7, -INF , !P0 ;  /* 0xff80000007097808 */ /* 0x000fe40004000000 */
[C---:B------:R-:W-:Y:S02]  /*01f0*/  FSETP.GT.AND P1, PT, R0.reuse, R11, PT ;  /* 0x0000000b0000720b */ /* 0x040fe40003f24000 */
[----:B------:R-:W-:-:S11]  /*0200*/  FSETP.NAN.AND P2, PT, R0, R0, PT ;  /* 0x000000000000720b */ /* 0x000fd60003f48000 */
[----:B------:R-:W-:-:S04]  /*0210*/  @!P1 FSEL R0, R0, R11, P2 ;  /* 0x0000000b00009208 */ /* 0x000fc80001000000 */
[C---:B------:R-:W-:Y:S02]  /*0220*/  FSETP.GT.AND P1, PT, R0.reuse, R9, PT ;  /* 0x000000090000720b */ /* 0x040fe40003f24000 */
[----:B------:R-:W-:-:S11]  /*0230*/  FSETP.NAN.AND P2, PT, R0, R0, PT ;  /* 0x000000000000720b */ /* 0x000fd60003f48000 */
[----:B------:R-:W-:-:S04]  /*0240*/  @!P1 FSEL R0, R0, R9, P2 ;  /* 0x0000000900009208 */ /* 0x000fc80001000000 */
[C---:B------:R-:W-:Y:S01]  /*0250*/  FSETP.NAN.AND P2, PT, R0.reuse, R0, PT ;  /* 0x000000000000720b */ /* 0x040fe20003f48000 */
[----:B------:R-:W2:Y:S02]  /*0260*/  SHFL.BFLY PT, R9, R0, 0x2, 0x1f ;  /* 0x0c401f0000097f89 */ /* 0x000ea400000e0000 */
[----:B--2---:R-:W-:-:S13]  /*0270*/  FSETP.GT.AND P1, PT, R0, R9, PT ;  /* 0x000000090000720b */ /* 0x004fda0003f24000 */
[----:B------:R-:W-:-:S04]  /*0280*/  @!P1 FSEL R0, R0, R9, P2 ;  /* 0x0000000900009208 */ /* 0x000fc80001000000 */
[C---:B------:R-:W-:Y:S01]  /*0290*/  FSETP.NAN.AND P2, PT, R0.reuse, R0, PT ;  /* 0x000000000000720b */ /* 0x040fe20003f48000 */
[----:B------:R-:W2:Y:S02]  /*02a0*/  SHFL.BFLY PT, R9, R0, 0x1, 0x1f ;  /* 0x0c201f0000097f89 */ /* 0x000ea400000e0000 */
[----:B--2---:R-:W-:-:S13]  /*02b0*/  FSETP.GT.AND P1, PT, R0, R9, PT ;  /* 0x000000090000720b */ /* 0x004fda0003f24000 */
[----:B------:R-:W-:-:S05]  /*02c0*/  @!P1 FSEL R0, R0, R9, P2 ;  /* 0x0000000900009208 */ /* 0x000fca0001000000 */
[--C-:B------:R-:W-:Y:S01]  /*02d0*/  FADD R4, R4, -R0.reuse ;  /* 0x8000000004047221 */ /* 0x100fe20000000000 */
[--C-:B------:R-:W-:Y:S01]  /*02e0*/  FADD R5, R5, -R0.reuse ;  /* 0x8000000005057221 */ /* 0x100fe20000000000 */
[--C-:B------:R-:W-:Y:S01]  /*02f0*/  FADD R6, R6, -R0.reuse ;  /* 0x8000000006067221 */ /* 0x100fe20000000000 */
[----:B------:R-:W-:Y:S01]  /*0300*/  FADD R0, R7, -R0 ;  /* 0x8000000007007221 */ /* 0x000fe20000000000 */
[----:B------:R-:W-:Y:S01]  /*0310*/  FMUL R4, R4, 0.5 ;  /* 0x3f00000004047820 */ /* 0x000fe20000400000 */
[----:B------:R-:W-:Y:S01]  /*0320*/  FMUL R5, R5, 0.5 ;  /* 0x3f00000005057820 */ /* 0x000fe20000400000 */
[----:B------:R-:W-:Y:S01]  /*0330*/  FMUL R6, R6, 0.5 ;  /* 0x3f00000006067820 */ /* 0x000fe20000400000 */
[----:B------:R-:W-:Y:S01]  /*0340*/  FMUL R0, R0, 0.5 ;  /* 0x3f00000000007820 */ /* 0x000fe20000400000 */
[----:B------:R-:W-:Y:S01]  /*0350*/  FMUL R4, R4, 1.4426950216293334961 ;  /* 0x3fb8aa3b04047820 */ /* 0x000fe20000400000 */
[----:B------:R-:W-:Y:S01]  /*0360*/  FMUL R5, R5, 1.4426950216293334961 ;  /* 0x3fb8aa3b05057820 */ /* 0x000fe20000400000 */
[----:B------:R-:W-:Y:S01]  /*0370*/  FMUL R6, R6, 1.4426950216293334961 ;  /* 0x3fb8aa3b06067820 */ /* 0x000fe20000400000 */
[----:B------:R-:W-:-:S02]  /*0380*/  FMUL R9, R0, 1.4426950216293334961 ;  /* 0x3fb8aa3b00097820 */ /* 0x000fc40000400000 */
[----:B------:R-:W-:Y:S02]  /*0390*/  FSETP.GEU.AND P1, PT, R4, -126, PT ;  /* 0xc2fc00000400780b */ /* 0x000fe40003f2e000 */
[----:B------:R-:W-:Y:S02]  /*03a0*/  FSETP.GEU.AND P2, PT, R5, -126, PT ;  /* 0xc2fc00000500780b */ /* 0x000fe40003f4e000 */
[----:B------:R-:W-:Y:S02]  /*03b0*/  FSETP.GEU.AND P3, PT, R6, -126, PT ;  /* 0xc2fc00000600780b */ /* 0x000fe40003f6e000 */
[----:B------:R-:W-:-:S07]  /*03c0*/  FSETP.GEU.AND P4, PT, R9, -126, PT ;  /* 0xc2fc00000900780b */ /* 0x000fce0003f8e000 */
[----:B------:R-:W-:Y:S02]  /*03d0*/  @!P1 FMUL R4, R4, 0.5 ;  /* 0x3f00000004049820 */ /* 0x000fe40000400000 */
[----:B------:R-:W-:Y:S02]  /*03e0*/  @!P2 FMUL R5, R5, 0.5 ;  /* 0x3f0000000505a820 */ /* 0x000fe40000400000 */
[----:B------:R-:W2:Y:S01]  /*03f0*/  MUFU.EX2 R0, R4 ;  /* 0x0000000400007308 */ /* 0x000ea20000000800 */
[----:B------:R-:W-:Y:S01]  /*0400*/  @!P3 FMUL R6, R6, 0.5 ;  /* 0x3f0000000606b820 */ /* 0x000fe20000400000 */
[----:B------:R-:W-:-:S06]  /*0410*/  @!P4 FMUL R9, R9, 0.5 ;  /* 0x3f0000000909c820 */ /* 0x000fcc0000400000 */
[----:B------:R-:W3:Y:S01]  /*0420*/  MUFU.EX2 R7, R5 ;  /* 0x0000000500077308 */ /* 0x000ee20000000800 */
[----:B--2---:R-:W-:-:S07]  /*0430*/  @!P1 FMUL R0, R0, R0 ;  /* 0x0000000000009220 */ /* 0x004fce0000400000 */
[----:B------:R-:W2:Y:S01]  /*0440*/  MUFU.EX2 R8, R6 ;  /* 0x0000000600087308 */ /* 0x000ea20000000800 */
[----:B---3--:R-:W-:-:S07]  /*0450*/  @!P2 FMUL R7, R7, R7 ;  /* 0x000000070707a220 */ /* 0x008fce0000400000 */
[----:B------:R-:W3:Y:S01]  /*0460*/  MUFU.EX2 R10, R9 ;  /* 0x00000009000a7308 */ /* 0x000ee20000000800 */
[----:B------:R-:W-:Y:S01]  /*0470*/  FADD R11, R0, R7 ;  /* 0x00000007000b7221 */ /* 0x000fe20000000000 */
[----:B--2---:R-:W-:-:S04]  /*0480*/  @!P3 FMUL R8, R8, R8 ;  /* 0x000000080808b220 */ /* 0x004fc80000400000 */
[----:B------:R-:W-:Y:S01]  /*0490*/  FADD R11, R8, R11 ;  /* 0x0000000b080b7221 */ /* 0x000fe20000000000 */
[----:B---3--:R-:W-:-:S04]  /*04a0*/  @!P4 FMUL R10, R10, R10 ;  /* 0x0000000a0a0ac220 */ /* 0x008fc80000400000 */
[----:B------:R-:W-:-:S05]  /*04b0*/  FADD R11, R10, R11 ;  /* 0x0000000b0a0b7221 */ /* 0x000fca0000000000 */
[----:B------:R-:W-:-:S05]  /*04c0*/  FSEL R11, R11, RZ, !P0 ;  /* 0x000000ff0b0b7208 */ /* 0x000fca0004000000 */
[----:B------:R-:W2:Y:S02]  /*04d0*/  SHFL.BFLY PT, R4, R11, 0x2, 0x1f ;  /* 0x0c401f000b047f89 */ /* 0x000ea400000e0000 */
[----:B--2---:R-:W-:-:S05]  /*04e0*/  FADD R4, R11, R4 ;  /* 0x000000040b047221 */ /* 0x004fca0000000000 */
[----:B------:R-:W2:Y:S02]  /*04f0*/  SHFL.BFLY PT, R5, R4, 0x1, 0x1f ;  /* 0x0c201f0004057f89 */ /* 0x000ea400000e0000 */
[----:B--2---:R-:W-:-:S05]  /*0500*/  FADD R5, R4, R5 ;  /* 0x0000000504057221 */ /* 0x004fca0000000000 */
[C---:B------:R-:W-:Y:S02]  /*0510*/  FSETP.GT.AND P1, PT, |R5|.reuse, 8.50705917302346158658e+37, PT ;  /* 0x7e8000000500780b */ /* 0x040fe40003f24200 */
[----:B------:R-:W-:-:S11]  /*0520*/  FSETP.GEU.AND P2, PT, |R5|, 1.175494350822287508e-38, PT ;  /* 0x008000000500780b */ /* 0x000fd60003f4e200 */
[----:B------:R-:W-:Y:S01]  /*0530*/  @P1 FMUL R5, R5, 0.25 ;  /* 0x3e80000005051820 */ /* 0x000fe20000400000 */
[----:B------:R-:W-:Y:S01]  /*0540*/  @P1 FMUL R0, R0, 0.25 ;  /* 0x3e80000000001820 */ /* 0x000fe20000400000 */
[----:B------:R-:W-:Y:S01]  /*0550*/  @P1 FMUL R7, R7, 0.25 ;  /* 0x3e80000007071820 */ /* 0x000fe20000400000 */
[----:B------:R-:W-:Y:S01]  /*0560*/  @P1 FMUL R8, R8, 0.25 ;  /* 0x3e80000008081820 */ /* 0x000fe20000400000 */
[----:B------:R-:W-:Y:S01]  /*0570*/  @!P2 FMUL R5, R5, 16777216 ;  /* 0x4b8000000505a820 */ /* 0x000fe20000400000 */
[----:B------:R-:W-:Y:S01]  /*0580*/  @P1 FMUL R10, R10, 0.25 ;  /* 0x3e8000000a0a1820 */ /* 0x000fe20000400000 */
[----:B------:R-:W-:Y:S01]  /*0590*/  @!P2 FMUL R0, R0, 16777216 ;  /* 0x4b8000000000a820 */ /* 0x000fe20000400000 */
[----:B------:R-:W-:Y:S01]  /*05a0*/  @!P2 FMUL R7, R7, 16777216 ;  /* 0x4b8000000707a820 */ /* 0x000fe20000400000 */
[----:B------:R-:W-:Y:S01]  /*05b0*/  @!P2 FMUL R8, R8, 16777216 ;  /* 0x4b8000000808a820 */ /* 0x000fe20000400000 */
[----:B------:R-:W-:Y:S01]  /*05c0*/  @!P2 FMUL R10, R10, 16777216 ;  /* 0x4b8000000a0aa820 */ /* 0x000fe20000400000 */
[----:B------:R-:W2:Y:S02]  /*05d0*/  MUFU.RCP R5, R5 ;  /* 0x0000000500057308 */ /* 0x000ea40000001000 */
[C---:B--2---:R-:W-:Y:S01]  /*05e0*/  FMUL R12, R5.reuse, R0 ;  /* 0x00000000050c7220 */ /* 0x044fe20000400000 */
[C---:B------:R-:W-:Y:S01]  /*05f0*/  FMUL R13, R5.reuse, R7 ;  /* 0x00000007050d7220 */ /* 0x040fe20000400000 */
[C---:B------:R-:W-:Y:S01]  /*0600*/  FMUL R14, R5.reuse, R8 ;  /* 0x00000008050e7220 */ /* 0x040fe20000400000 */
[----:B------:R-:W-:Y:S01]  /*0610*/  FMUL R15, R5, R10 ;  /* 0x0000000a050f7220 */ /* 0x000fe20000400000 */
[----:B------:R-:W-:Y:S06]  /*0620*/  @P0 EXIT ;  /* 0x000000000000094d */ /* 0x000fec0003800000 */
[----:B------:R-:W-:Y:S01]  /*0630*/  STG.E.128 desc[UR4][R2.64], R12 ;  /* 0x0000000c02007986 */ /* 0x000fe2000c101d04 */
[----:B------:R-:W-:Y:S05]  /*0640*/  EXIT ;  /* 0x000000000000794d */ /* 0x000fea0003800000 */
.L_x_2:
[----:B------:R-:W-:-:S00]  /*0650*/  BRA `(.L_x_2) ;  /* 0xfffffffc00fc7947 */ /* 0x000fc0000383ffff */
[----:B------:R-:W-:-:S00]  /*0660*/  NOP ;  /* 0x0000000000007918 */ /* 0x000fc00000000000 */
        /* <DEDUP_REMOVED lines=9> */
.L_x_3:


//--------------------- .nv.constant0.triton_per_fused__softmax_2 --------------------------
	.section	.nv.constant0.triton_per_fused__softmax_2,"a",@progbits
	.sectionflags	@""
	.align	4
.nv.constant0.triton_per_fused__softmax_2:
	.zero		544
